	.headerflags	@"EF_CUDA_TEXMODE_UNIFIED EF_CUDA_64BIT_ADDRESS EF_CUDA_ACCELERATORS EF_CUDA_SM90 EF_CUDA_VIRTUAL_SM(EF_CUDA_SM90)"
	.elftype	@"ET_EXEC"


//--------------------- .nv.info                  --------------------------
	.section	.nv.info,"",@"SHT_CUDA_INFO"
	.align	4


	//----- nvinfo : EIATTR_REGCOUNT
	.align		4
        /*0000*/ 	.byte	0x04, 0x2f
        /*0002*/ 	.short	(.L_1 - .L_0)
	.align		4
.L_0:
        /*0004*/ 	.word	index@(triton_poi_fused_convolution_leaky_relu_7)
        /*0008*/ 	.word	0x0000000e


	//----- nvinfo : EIATTR_MIN_STACK_SIZE
	.align		4
.L_1:
        /*000c*/ 	.byte	0x04, 0x12
        /*000e*/ 	.short	(.L_3 - .L_2)
	.align		4
.L_2:
        /*0010*/ 	.word	index@(triton_poi_fused_convolution_leaky_relu_7)
        /*0014*/ 	.word	0x00000000


	//----- nvinfo : EIATTR_FRAME_SIZE
	.align		4
.L_3:
        /*0018*/ 	.byte	0x04, 0x11
        /*001a*/ 	.short	(.L_5 - .L_4)
	.align		4
.L_4:
        /*001c*/ 	.word	index@(triton_poi_fused_convolution_leaky_relu_7)
        /*0020*/ 	.word	0x00000000


	//----- nvinfo : EIATTR_MIN_STACK_SIZE
	.align		4
.L_5:
        /*0024*/ 	.byte	0x04, 0x12
        /*0026*/ 	.short	(.L_7 - .L_6)
	.align		4
.L_6:
        /*0028*/ 	.word	index@(triton_poi_fused_convolution_leaky_relu_7)
        /*002c*/ 	.word	0x00000000
.L_7:


//--------------------- .nv.info.triton_poi_fused_convolution_leaky_relu_7 --------------------------
	.section	.nv.info.triton_poi_fused_convolution_leaky_relu_7,"",@"SHT_CUDA_INFO"
	.sectionflags	@""
	.align	4


	//----- nvinfo : EIATTR_CUDA_API_VERSION
	.align		4
        /*0000*/ 	.byte	0x04, 0x37
        /*0002*/ 	.short	(.L_9 - .L_8)
.L_8:
        /*0004*/ 	.word	0x0000007c


	//----- nvinfo : EIATTR_KPARAM_INFO
	.align		4
.L_9:
        /*0008*/ 	.byte	0x04, 0x17
        /*000a*/ 	.short	(.L_11 - .L_10)
.L_10:
        /*000c*/ 	.word	0x00000000
        /*0010*/ 	.short	0x0003
        /*0012*/ 	.short	0x0018
        /*0014*/ 	.byte	0x00, 0xf0, 0x11, 0x00


	//----- nvinfo : EIATTR_KPARAM_INFO
	.align		4
.L_11:
        /*0018*/ 	.byte	0x04, 0x17
        /*001a*/ 	.short	(.L_13 - .L_12)
.L_12:
        /*001c*/ 	.word	0x00000000
        /*0020*/ 	.short	0x0002
        /*0022*/ 	.short	0x0010
        /*0024*/ 	.byte	0x00, 0xf4, 0x21, 0x00


	//----- nvinfo : EIATTR_KPARAM_INFO
	.align		4
.L_13:
        /*0028*/ 	.byte	0x04, 0x17
        /*002a*/ 	.short	(.L_15 - .L_14)
.L_14:
        /*002c*/ 	.word	0x00000000
        /*0030*/ 	.short	0x0001
        /*0032*/ 	.short	0x0008
        /*0034*/ 	.byte	0x00, 0xf4, 0x21, 0x00


	//----- nvinfo : EIATTR_KPARAM_INFO
	.align		4
.L_15:
        /*0038*/ 	.byte	0x04, 0x17
        /*003a*/ 	.short	(.L_17 - .L_16)
.L_16:
        /*003c*/ 	.word	0x00000000
        /*0040*/ 	.short	0x0000
        /*0042*/ 	.short	0x0000
        /*0044*/ 	.byte	0x00, 0xf4, 0x21, 0x00


	//----- nvinfo : EIATTR_SPARSE_MMA_MASK
	.align		4
.L_17:
        /*0048*/ 	.byte	0x03, 0x50
        /*004a*/ 	.short	0x0000


	//----- nvinfo : EIATTR_MAXREG_COUNT
	.align		4
        /*004c*/ 	.byte	0x03, 0x1b
        /*004e*/ 	.short	0x00ff


	//----- nvinfo : EIATTR_EXIT_INSTR_OFFSETS
	.align		4
        /*0050*/ 	.byte	0x04, 0x1c
        /*0052*/ 	.short	(.L_19 - .L_18)


	//   ....[0]....
.L_18:
        /*0054*/ 	.word	0x000001a0


	//----- nvinfo : EIATTR_REQNTID
	.align		4
.L_19:
        /*0058*/ 	.byte	0x04, 0x10
        /*005a*/ 	.short	(.L_21 - .L_20)
.L_20:
        /*005c*/ 	.word	0x00000080
        /*0060*/ 	.word	0x00000001
        /*0064*/ 	.word	0x00000001


	//----- nvinfo : EIATTR_CBANK_PARAM_SIZE
	.align		4
.L_21:
        /*0068*/ 	.byte	0x03, 0x19
        /*006a*/ 	.short	0x001c


	//----- nvinfo : EIATTR_PARAM_CBANK
	.align		4
        /*006c*/ 	.byte	0x04, 0x0a
        /*006e*/ 	.short	(.L_23 - .L_22)
	.align		4
.L_22:
        /*0070*/ 	.word	index@(.nv.constant0.triton_poi_fused_convolution_leaky_relu_7)
        /*0074*/ 	.short	0x0210
        /*0076*/ 	.short	0x001c


	//----- nvinfo : EIATTR_SW_WAR
	.align		4
.L_23:
        /*0078*/ 	.byte	0x04, 0x36
        /*007a*/ 	.short	(.L_25 - .L_24)
.L_24:
        /*007c*/ 	.word	0x00000008
.L_25:


//--------------------- .nv.callgraph             --------------------------
	.section	.nv.callgraph,"",@"SHT_CUDA_CALLGRAPH"
	.align	4
	.sectionentsize	8
	.align		4
        /*0000*/ 	.word	0x00000000
	.align		4
        /*0004*/ 	.word	0xffffffff
	.align		4
        /*0008*/ 	.word	0x00000000
	.align		4
        /*000c*/ 	.word	0xfffffffe
	.align		4
        /*0010*/ 	.word	0x00000000
	.align		4
        /*0014*/ 	.word	0xfffffffd
	.align		4
        /*0018*/ 	.word	0x00000000
	.align		4
        /*001c*/ 	.word	0xfffffffc


//--------------------- .text.triton_poi_fused_convolution_leaky_relu_7 --------------------------
	.section	.text.triton_poi_fused_convolution_leaky_relu_7,"ax",@progbits
	.align	128
        .global         triton_poi_fused_convolution_leaky_relu_7
        .type           triton_poi_fused_convolution_leaky_relu_7,@function
        .size           triton_poi_fused_convolution_leaky_relu_7,(.L_x_1 - triton_poi_fused_convolution_leaky_relu_7)
        .other          triton_poi_fused_convolution_leaky_relu_7,@"STO_CUDA_ENTRY STV_DEFAULT"
triton_poi_fused_convolution_leaky_relu_7:
.text.triton_poi_fused_convolution_leaky_relu_7:
[----:B------:R-:W-:Y:S01]  /*0000*/  LDC R1, c[0x0][0x28] ;  /* 0x00000a00ff017b82 */ /* 0x000fe20000000800 */
[----:B------:R-:W1:Y:S07]  /*0010*/  S2R R0, SR_TID.X ;  /* 0x0000000000007919 */ /* 0x000e6e0000002100 */
[----:B------:R-:W2:Y:S01]  /*0020*/  LDC.64 R4, c[0x0][0x218] ;  /* 0x00008600ff047b82 */ /* 0x000ea20000000a00 */
[----:B------:R-:W-:Y:S01]  /*0030*/  ULDC.64 UR4, c[0x0][0x208] ;  /* 0x0000820000047ab9 */ /* 0x000fe20000000a00 */
[----:B------:R-:W-:Y:S01]  /*0040*/  ULDC.64 UR6, c[0x0][0x220] ;  /* 0x0000880000067ab9 */ /* 0x000fe20000000a00 */
[----:B------:R-:W3:Y:S05]  /*0050*/  S2R R7, SR_CTAID.X ;  /* 0x0000000000077919 */ /* 0x000eea0000002500 */
[----:B------:R-:W4:Y:S01]  /*0060*/  LDC.64 R2, c[0x0][0x210] ;  /* 0x00008400ff027b82 */ /* 0x000f220000000a00 */
[----:B-1----:R-:W-:-:S02]  /*0070*/  LOP3.LUT R0, R0, 0x7f, RZ, 0xc0, !PT ;  /* 0x0000007f00007812 */ /* 0x002fc400078ec0ff */
[----:B---3--:R-:W-:-:S03]  /*0080*/  SHF.R.S32.HI R6, RZ, 0x18, R7 ;  /* 0x00000018ff067819 */ /* 0x008fc60000011407 */
[----:B------:R-:W-:Y:S01]  /*0090*/  IMAD R7, R7, 0x80, R0 ;  /* 0x0000008007077824 */ /* 0x000fe200078e0200 */
[----:B------:R-:W-:-:S03]  /*00a0*/  SGXT R0, R6, 0x1 ;  /* 0x000000010600781a */ /* 0x000fc60000000200 */
[----:B----4-:R-:W-:Y:S01]  /*00b0*/  IMAD.WIDE R2, R7, 0x4, R2 ;  /* 0x0000000407027825 */ /* 0x010fe200078e0202 */
[----:B------:R-:W-:-:S04]  /*00c0*/  LEA.HI R0, R0, R7, RZ, 0xa ;  /* 0x0000000700007211 */ /* 0x000fc800078f50ff */
[----:B------:R-:W-:-:S05]  /*00d0*/  LOP3.LUT R0, R0, 0xfffffc00, RZ, 0xc0, !PT ;  /* 0xfffffc0000007812 */ /* 0x000fca00078ec0ff */
[----:B------:R-:W-:Y:S02]  /*00e0*/  IMAD.IADD R9, R7, 0x1, -R0 ;  /* 0x0000000107097824 */ /* 0x000fe400078e0a00 */
[----:B------:R-:W3:Y:S02]  /*00f0*/  LDG.E R0, desc[UR4][R2.64] ;  /* 0x0000000402007981 */ /* 0x000ee4000c1e1900 */
[----:B--2---:R-:W-:-:S06]  /*0100*/  IMAD.WIDE R4, R9, 0x4, R4 ;  /* 0x0000000409047825 */ /* 0x004fcc00078e0204 */
[----:B------:R-:W3:Y:S01]  /*0110*/  LDG.E.EL R5, desc[UR4][R4.64] ;  /* 0x0000000404057981 */ /* 0x000ee2000c2e1900 */
[----:B------:R-:W-:-:S04]  /*0120*/  IADD3 R6, P1, R7, UR6, RZ ;  /* 0x0000000607067c10 */ /* 0x000fc8000ff3e0ff */
[----:B------:R-:W-:Y:S02]  /*0130*/  LEA.HI.X.SX32 R7, R7, UR7, 0x1, P1 ;  /* 0x0000000707077c11 */ /* 0x000fe400088f0eff */
[C---:B---3--:R-:W-:Y:S01]  /*0140*/  FSETP.GT.AND P0, PT, R0.reuse, -R5, PT ;  /* 0x800000050000720b */ /* 0x048fe20003f04000 */
[----:B------:R-:W-:-:S03]  /*0150*/  FADD R9, R0, R5 ;  /* 0x0000000500097221 */ /* 0x000fc60000000000 */
[----:B------:R-:W-:-:S05]  /*0160*/  SEL R11, RZ, 0x1, !P0 ;  /* 0x00000001ff0b7807 */ /* 0x000fca0004000000 */
[----:B------:R-:W-:Y:S04]  /*0170*/  STG.E.U8 desc[UR4][R6.64], R11 ;  /* 0x0000000b06007986 */ /* 0x000fe8000c101104 */
[----:B------:R-:W-:-:S05]  /*0180*/  @!P0 FMUL R9, R9, 0.10000000149011611938 ;  /* 0x3dcccccd09098820 */ /* 0x000fca0000400000 */
[----:B------:R-:W-:Y:S01]  /*0190*/  STG.E desc[UR4][R2.64], R9 ;  /* 0x0000000902007986 */ /* 0x000fe2000c101904 */
[----:B------:R-:W-:Y:S05]  /*01a0*/  EXIT ;  /* 0x000000000000794d */ /* 0x000fea0003800000 */
.L_x_0:
[----:B------:R-:W-:-:S00]  /*01b0*/  BRA `(.L_x_0) ;  /* 0xfffffffc00fc7947 */ /* 0x000fc0000383ffff */
[----:B------:R-:W-:-:S00]  /*01c0*/  NOP ;  /* 0x0000000000007918 */ /* 0x000fc00000000000 */
        /* <DEDUP_REMOVED lines=11> */
.L_x_1:


//--------------------- .nv.constant0.triton_poi_fused_convolution_leaky_relu_7 --------------------------
	.section	.nv.constant0.triton_poi_fused_convolution_leaky_relu_7,"a",@progbits
	.sectionflags	@""
	.align	4
.nv.constant0.triton_poi_fused_convolution_leaky_relu_7:
	.zero		556
